//
// Generated by NVIDIA NVVM Compiler
//
// Compiler Build ID: CL-36424714
// Cuda compilation tools, release 13.0, V13.0.88
// Based on NVVM 20.0.0
//

.version 9.0
.target sm_100
.address_size 64

	// .globl	_Z10gemm_naivePKfS0_Pfiii

.visible .entry _Z10gemm_naivePKfS0_Pfiii(
	.param .u64 .ptr .align 1 _Z10gemm_naivePKfS0_Pfiii_param_0,
	.param .u64 .ptr .align 1 _Z10gemm_naivePKfS0_Pfiii_param_1,
	.param .u64 .ptr .align 1 _Z10gemm_naivePKfS0_Pfiii_param_2,
	.param .u32 _Z10gemm_naivePKfS0_Pfiii_param_3,
	.param .u32 _Z10gemm_naivePKfS0_Pfiii_param_4,
	.param .u32 _Z10gemm_naivePKfS0_Pfiii_param_5
)
{
	.reg .pred 	%p<13>;
	.reg .b32 	%r<41>;
	.reg .b32 	%f<68>;
	.reg .b64 	%rd<53>;

	ld.param.u64 	%rd7, [_Z10gemm_naivePKfS0_Pfiii_param_0];
	ld.param.u64 	%rd8, [_Z10gemm_naivePKfS0_Pfiii_param_1];
	ld.param.u64 	%rd6, [_Z10gemm_naivePKfS0_Pfiii_param_2];
	ld.param.u32 	%r20, [_Z10gemm_naivePKfS0_Pfiii_param_3];
	ld.param.u32 	%r18, [_Z10gemm_naivePKfS0_Pfiii_param_4];
	ld.param.u32 	%r19, [_Z10gemm_naivePKfS0_Pfiii_param_5];
	cvta.to.global.u64 	%rd1, %rd8;
	cvta.to.global.u64 	%rd2, %rd7;
	mov.u32 	%r21, %ctaid.x;
	mov.u32 	%r22, %ntid.x;
	mov.u32 	%r23, %tid.x;
	mad.lo.s32 	%r1, %r21, %r22, %r23;
	mov.u32 	%r24, %ctaid.y;
	mov.u32 	%r25, %ntid.y;
	mov.u32 	%r26, %tid.y;
	mad.lo.s32 	%r2, %r24, %r25, %r26;
	setp.ge.s32 	%p1, %r2, %r20;
	setp.ge.s32 	%p2, %r1, %r18;
	or.pred  	%p3, %p1, %p2;
	@%p3 bra 	$L__BB0_14;
	setp.lt.s32 	%p4, %r19, 1;
	mov.f32 	%f67, 0f00000000;
	@%p4 bra 	$L__BB0_13;
	mul.lo.s32 	%r3, %r19, %r2;
	and.b32  	%r4, %r19, 7;
	setp.lt.u32 	%p5, %r19, 8;
	mov.f32 	%f67, 0f00000000;
	mov.b32 	%r39, 0;
	@%p5 bra 	$L__BB0_5;
	and.b32  	%r39, %r19, 2147483640;
	neg.s32 	%r37, %r39;
	shl.b32 	%r7, %r18, 3;
	mul.wide.u32 	%rd9, %r3, 4;
	add.s64 	%rd10, %rd9, %rd2;
	add.s64 	%rd52, %rd10, 16;
	mov.f32 	%f67, 0f00000000;
	mul.wide.s32 	%rd13, %r18, 4;
	mov.u32 	%r36, %r1;
$L__BB0_4:
	.pragma "nounroll";
	ld.global.nc.f32 	%f17, [%rd52+-16];
	mul.wide.s32 	%rd11, %r36, 4;
	add.s64 	%rd12, %rd1, %rd11;
	ld.global.nc.f32 	%f18, [%rd12];
	fma.rn.f32 	%f19, %f17, %f18, %f67;
	ld.global.nc.f32 	%f20, [%rd52+-12];
	add.s64 	%rd14, %rd12, %rd13;
	ld.global.nc.f32 	%f21, [%rd14];
	fma.rn.f32 	%f22, %f20, %f21, %f19;
	ld.global.nc.f32 	%f23, [%rd52+-8];
	add.s64 	%rd15, %rd14, %rd13;
	ld.global.nc.f32 	%f24, [%rd15];
	fma.rn.f32 	%f25, %f23, %f24, %f22;
	ld.global.nc.f32 	%f26, [%rd52+-4];
	add.s64 	%rd16, %rd15, %rd13;
	ld.global.nc.f32 	%f27, [%rd16];
	fma.rn.f32 	%f28, %f26, %f27, %f25;
	ld.global.nc.f32 	%f29, [%rd52];
	add.s64 	%rd17, %rd16, %rd13;
	ld.global.nc.f32 	%f30, [%rd17];
	fma.rn.f32 	%f31, %f29, %f30, %f28;
	ld.global.nc.f32 	%f32, [%rd52+4];
	add.s64 	%rd18, %rd17, %rd13;
	ld.global.nc.f32 	%f33, [%rd18];
	fma.rn.f32 	%f34, %f32, %f33, %f31;
	ld.global.nc.f32 	%f35, [%rd52+8];
	add.s64 	%rd19, %rd18, %rd13;
	ld.global.nc.f32 	%f36, [%rd19];
	fma.rn.f32 	%f37, %f35, %f36, %f34;
	ld.global.nc.f32 	%f38, [%rd52+12];
	add.s64 	%rd20, %rd19, %rd13;
	ld.global.nc.f32 	%f39, [%rd20];
	fma.rn.f32 	%f67, %f38, %f39, %f37;
	add.s32 	%r37, %r37, 8;
	add.s32 	%r36, %r36, %r7;
	add.s64 	%rd52, %rd52, 32;
	setp.ne.s32 	%p6, %r37, 0;
	@%p6 bra 	$L__BB0_4;
$L__BB0_5:
	setp.eq.s32 	%p7, %r4, 0;
	@%p7 bra 	$L__BB0_13;
	and.b32  	%r13, %r19, 3;
	setp.lt.u32 	%p8, %r4, 4;
	@%p8 bra 	$L__BB0_8;
	add.s32 	%r28, %r39, %r3;
	mul.wide.u32 	%rd21, %r28, 4;
	add.s64 	%rd22, %rd2, %rd21;
	ld.global.nc.f32 	%f41, [%rd22];
	mad.lo.s32 	%r29, %r39, %r18, %r1;
	mul.wide.s32 	%rd23, %r29, 4;
	add.s64 	%rd24, %rd1, %rd23;
	ld.global.nc.f32 	%f42, [%rd24];
	fma.rn.f32 	%f43, %f41, %f42, %f67;
	cvt.u64.u32 	%rd25, %r3;
	cvt.u64.u32 	%rd26, %r39;
	add.s64 	%rd27, %rd26, %rd25;
	shl.b64 	%rd28, %rd27, 2;
	add.s64 	%rd29, %rd2, %rd28;
	ld.global.nc.f32 	%f44, [%rd29+4];
	mul.wide.s32 	%rd30, %r18, 4;
	add.s64 	%rd31, %rd24, %rd30;
	ld.global.nc.f32 	%f45, [%rd31];
	fma.rn.f32 	%f46, %f44, %f45, %f43;
	ld.global.nc.f32 	%f47, [%rd29+8];
	add.s64 	%rd32, %rd31, %rd30;
	ld.global.nc.f32 	%f48, [%rd32];
	fma.rn.f32 	%f49, %f47, %f48, %f46;
	ld.global.nc.f32 	%f50, [%rd29+12];
	add.s64 	%rd33, %rd32, %rd30;
	ld.global.nc.f32 	%f51, [%rd33];
	fma.rn.f32 	%f67, %f50, %f51, %f49;
	add.s32 	%r39, %r39, 4;
$L__BB0_8:
	setp.eq.s32 	%p9, %r13, 0;
	@%p9 bra 	$L__BB0_13;
	setp.eq.s32 	%p10, %r13, 1;
	@%p10 bra 	$L__BB0_11;
	add.s32 	%r30, %r39, %r3;
	mul.wide.u32 	%rd34, %r30, 4;
	add.s64 	%rd35, %rd2, %rd34;
	ld.global.nc.f32 	%f53, [%rd35];
	mad.lo.s32 	%r31, %r39, %r18, %r1;
	mul.wide.s32 	%rd36, %r31, 4;
	add.s64 	%rd37, %rd1, %rd36;
	ld.global.nc.f32 	%f54, [%rd37];
	fma.rn.f32 	%f55, %f53, %f54, %f67;
	cvt.u64.u32 	%rd38, %r3;
	cvt.u64.u32 	%rd39, %r39;
	add.s64 	%rd40, %rd39, %rd38;
	shl.b64 	%rd41, %rd40, 2;
	add.s64 	%rd42, %rd2, %rd41;
	ld.global.nc.f32 	%f56, [%rd42+4];
	mul.wide.s32 	%rd43, %r18, 4;
	add.s64 	%rd44, %rd37, %rd43;
	ld.global.nc.f32 	%f57, [%rd44];
	fma.rn.f32 	%f67, %f56, %f57, %f55;
	add.s32 	%r39, %r39, 2;
$L__BB0_11:
	and.b32  	%r32, %r19, 1;
	setp.eq.b32 	%p11, %r32, 1;
	not.pred 	%p12, %p11;
	@%p12 bra 	$L__BB0_13;
	add.s32 	%r33, %r39, %r3;
	mul.wide.u32 	%rd45, %r33, 4;
	add.s64 	%rd46, %rd2, %rd45;
	ld.global.nc.f32 	%f58, [%rd46];
	mad.lo.s32 	%r34, %r39, %r18, %r1;
	mul.wide.s32 	%rd47, %r34, 4;
	add.s64 	%rd48, %rd1, %rd47;
	ld.global.nc.f32 	%f59, [%rd48];
	fma.rn.f32 	%f67, %f58, %f59, %f67;
$L__BB0_13:
	mad.lo.s32 	%r35, %r18, %r2, %r1;
	cvta.to.global.u64 	%rd49, %rd6;
	mul.wide.s32 	%rd50, %r35, 4;
	add.s64 	%rd51, %rd49, %rd50;
	st.global.f32 	[%rd51], %f67;
$L__BB0_14:
	ret;

}


// ===== COMPILED SASS (sm_100) =====

	.target	sm_100

	.elftype	@"ET_EXEC"


//--------------------- .note.nv.tkinfo           --------------------------
	.section	.note.nv.tkinfo,"",@"SHT_NOTE"
	.sectionflags	@"SHF_NOTE_NV_TKINFO"
	.tkinfo
        /*0018*/ 	.word	0x00000002
        /*0030*/ 	.string	""
        /*0030*/ 	.string	"ptxas"
        /*0030*/ 	.string	"Cuda compilation tools, release 13.0, V13.0.88"
        /*0030*/ 	.string	"Build cuda_13.0.r13.0/compiler.36424714_0"
        /*0030*/ 	.string	"-arch sm_100 -m 64 "



//--------------------- .note.nv.cuinfo           --------------------------
	.section	.note.nv.cuinfo,"",@"SHT_NOTE"
	.sectionflags	@"SHF_NOTE_NV_CUINFO"
        /*0018*/ 	.short	0x0002
        /*001a*/ 	.short	0x0064
        /*001c*/ 	.short	0x0082
	.zero		2


//--------------------- .nv.info                  --------------------------
	.section	.nv.info,"",@"SHT_CUDA_INFO"
	.align	4


	//----- nvinfo : EIATTR_REGCOUNT
	.align		4
        /*0000*/ 	.byte	0x04, 0x2f
        /*0002*/ 	.short	(.L_1 - .L_0)
	.align		4
.L_0:
        /*0004*/ 	.word	index@(_Z10gemm_naivePKfS0_Pfiii)
        /*0008*/ 	.word	0x00000020


	//----- nvinfo : EIATTR_FRAME_SIZE
	.align		4
.L_1:
        /*000c*/ 	.byte	0x04, 0x11
        /*000e*/ 	.short	(.L_3 - .L_2)
	.align		4
.L_2:
        /*0010*/ 	.word	index@(_Z10gemm_naivePKfS0_Pfiii)
        /*0014*/ 	.word	0x00000000


	//----- nvinfo : EIATTR_MIN_STACK_SIZE
	.align		4
.L_3:
        /*0018*/ 	.byte	0x04, 0x12
        /*001a*/ 	.short	(.L_5 - .L_4)
	.align		4
.L_4:
        /*001c*/ 	.word	index@(_Z10gemm_naivePKfS0_Pfiii)
        /*0020*/ 	.word	0x00000000
.L_5:


//--------------------- .nv.compat                --------------------------
	.section	.nv.compat,"",@"SHT_CUDA_COMPAT_INFO"
	.align	4
        /*0000*/ 	.byte	0x02, 0x09, 0x00, 0x00, 0x02, 0x02, 0x01, 0x00, 0x02, 0x05, 0x05, 0x00, 0x03, 0x07, 0x01, 0x01
        /*0010*/ 	.byte	0x02, 0x03, 0x00, 0x00, 0x02, 0x06, 0x01, 0x00, 0x04, 0x0b, 0x08, 0x00, 0x09, 0x00, 0x00, 0x00
        /*0020*/ 	.byte	0x00, 0x00, 0x00, 0x00


//--------------------- .nv.info._Z10gemm_naivePKfS0_Pfiii --------------------------
	.section	.nv.info._Z10gemm_naivePKfS0_Pfiii,"",@"SHT_CUDA_INFO"
	.sectionflags	@""
	.align	4


	//----- nvinfo : EIATTR_CUDA_API_VERSION
	.align		4
        /*0000*/ 	.byte	0x04, 0x37
        /*0002*/ 	.short	(.L_7 - .L_6)
.L_6:
        /*0004*/ 	.word	0x00000082


	//----- nvinfo : EIATTR_KPARAM_INFO
	.align		4
.L_7:
        /*0008*/ 	.byte	0x04, 0x17
        /*000a*/ 	.short	(.L_9 - .L_8)
.L_8:
        /*000c*/ 	.word	0x00000000
        /*0010*/ 	.short	0x0005
        /*0012*/ 	.short	0x0020
        /*0014*/ 	.byte	0x00, 0xf0, 0x11, 0x00


	//----- nvinfo : EIATTR_KPARAM_INFO
	.align		4
.L_9:
        /*0018*/ 	.byte	0x04, 0x17
        /*001a*/ 	.short	(.L_11 - .L_10)
.L_10:
        /*001c*/ 	.word	0x00000000
        /*0020*/ 	.short	0x0004
        /*0022*/ 	.short	0x001c
        /*0024*/ 	.byte	0x00, 0xf0, 0x11, 0x00


	//----- nvinfo : EIATTR_KPARAM_INFO
	.align		4
.L_11:
        /*0028*/ 	.byte	0x04, 0x17
        /*002a*/ 	.short	(.L_13 - .L_12)
.L_12:
        /*002c*/ 	.word	0x00000000
        /*0030*/ 	.short	0x0003
        /*0032*/ 	.short	0x0018
        /*0034*/ 	.byte	0x00, 0xf0, 0x11, 0x00


	//----- nvinfo : EIATTR_KPARAM_INFO
	.align		4
.L_13:
        /*0038*/ 	.byte	0x04, 0x17
        /*003a*/ 	.short	(.L_15 - .L_14)
.L_14:
        /*003c*/ 	.word	0x00000000
        /*0040*/ 	.short	0x0002
        /*0042*/ 	.short	0x0010
        /*0044*/ 	.byte	0x00, 0xf5, 0x21, 0x00


	//----- nvinfo : EIATTR_KPARAM_INFO
	.align		4
.L_15:
        /*0048*/ 	.byte	0x04, 0x17
        /*004a*/ 	.short	(.L_17 - .L_16)
.L_16:
        /*004c*/ 	.word	0x00000000
        /*0050*/ 	.short	0x0001
        /*0052*/ 	.short	0x0008
        /*0054*/ 	.byte	0x00, 0xf5, 0x21, 0x00


	//----- nvinfo : EIATTR_KPARAM_INFO
	.align		4
.L_17:
        /*0058*/ 	.byte	0x04, 0x17
        /*005a*/ 	.short	(.L_19 - .L_18)
.L_18:
        /*005c*/ 	.word	0x00000000
        /*0060*/ 	.short	0x0000
        /*0062*/ 	.short	0x0000
        /*0064*/ 	.byte	0x00, 0xf5, 0x21, 0x00


	//----- nvinfo : EIATTR_SPARSE_MMA_MASK
	.align		4
.L_19:
        /*0068*/ 	.byte	0x03, 0x50
        /*006a*/ 	.short	0x0000


	//----- nvinfo : EIATTR_MAXREG_COUNT
	.align		4
        /*006c*/ 	.byte	0x03, 0x1b
        /*006e*/ 	.short	0x00ff


	//----- nvinfo : EIATTR_MERCURY_ISA_VERSION
	.align		4
        /*0070*/ 	.byte	0x03, 0x5f
        /*0072*/ 	.short	0x0101


	//----- nvinfo : EIATTR_VRC_CTA_INIT_COUNT
	.align		4
        /*0074*/ 	.byte	0x02, 0x4a
	.zero		1
	.zero		1


	//----- nvinfo : EIATTR_EXIT_INSTR_OFFSETS
	.align		4
        /*0078*/ 	.byte	0x04, 0x1c
        /*007a*/ 	.short	(.L_21 - .L_20)


	//   ....[0]....
.L_20:
        /*007c*/ 	.word	0x000000c0


	//   ....[1]....
        /*0080*/ 	.word	0x000008e0


	//----- nvinfo : EIATTR_CBANK_PARAM_SIZE
	.align		4
.L_21:
        /*0084*/ 	.byte	0x03, 0x19
        /*0086*/ 	.short	0x0024


	//----- nvinfo : EIATTR_PARAM_CBANK
	.align		4
        /*0088*/ 	.byte	0x04, 0x0a
        /*008a*/ 	.short	(.L_23 - .L_22)
	.align		4
.L_22:
        /*008c*/ 	.word	index@(.nv.constant0._Z10gemm_naivePKfS0_Pfiii)
        /*0090*/ 	.short	0x0380
        /*0092*/ 	.short	0x0024


	//----- nvinfo : EIATTR_SW_WAR
	.align		4
.L_23:
        /*0094*/ 	.byte	0x04, 0x36
        /*0096*/ 	.short	(.L_25 - .L_24)
.L_24:
        /*0098*/ 	.word	0x00000008
.L_25:


//--------------------- .nv.callgraph             --------------------------
	.section	.nv.callgraph,"",@"SHT_CUDA_CALLGRAPH"
	.align	4
	.sectionentsize	8
	.align		4
        /*0000*/ 	.word	0x00000000
	.align		4
        /*0004*/ 	.word	0xffffffff
	.align		4
        /*0008*/ 	.word	0x00000000
	.align		4
        /*000c*/ 	.word	0xfffffffe
	.align		4
        /*0010*/ 	.word	0x00000000
	.align		4
        /*0014*/ 	.word	0xfffffffd
	.align		4
        /*0018*/ 	.word	0x00000000
	.align		4
        /*001c*/ 	.word	0xfffffffc


//--------------------- .text._Z10gemm_naivePKfS0_Pfiii --------------------------
	.section	.text._Z10gemm_naivePKfS0_Pfiii,"ax",@progbits
	.align	128
        .global         _Z10gemm_naivePKfS0_Pfiii
        .type           _Z10gemm_naivePKfS0_Pfiii,@function
        .size           _Z10gemm_naivePKfS0_Pfiii,(.L_x_5 - _Z10gemm_naivePKfS0_Pfiii)
        .other          _Z10gemm_naivePKfS0_Pfiii,@"STO_CUDA_ENTRY STV_DEFAULT"
_Z10gemm_naivePKfS0_Pfiii:
.text._Z10gemm_naivePKfS0_Pfiii:
[----:B------:R-:W-:Y:S01]  /*0000*/  LDC R1, c[0x0][0x37c] ;  /* 0x0000df00ff017b82 */ /* 0x000fe20000000800 */
[----:B------:R-:W0:Y:S07]  /*0010*/  S2R R5, SR_TID.X ;  /* 0x0000000000057919 */ /* 0x000e2e0000002100 */
[----:B------:R-:W0:Y:S01]  /*0020*/  S2UR UR4, SR_CTAID.X ;  /* 0x00000000000479c3 */ /* 0x000e220000002500 */
[----:B------:R-:W1:Y:S07]  /*0030*/  S2R R4, SR_TID.Y ;  /* 0x0000000000047919 */ /* 0x000e6e0000002200 */
[----:B------:R-:W0:Y:S08]  /*0040*/  LDC R0, c[0x0][0x360] ;  /* 0x0000d800ff007b82 */ /* 0x000e300000000800 */
[----:B------:R-:W1:Y:S08]  /*0050*/  S2UR UR5, SR_CTAID.Y ;  /* 0x00000000000579c3 */ /* 0x000e700000002600 */
[----:B------:R-:W1:Y:S08]  /*0060*/  LDC R19, c[0x0][0x364] ;  /* 0x0000d900ff137b82 */ /* 0x000e700000000800 */
[----:B------:R-:W2:Y:S01]  /*0070*/  LDC.64 R2, c[0x0][0x398] ;  /* 0x0000e600ff027b82 */ /* 0x000ea20000000a00 */
[----:B0-----:R-:W-:-:S02]  /*0080*/  IMAD R0, R0, UR4, R5 ;  /* 0x0000000400007c24 */ /* 0x001fc4000f8e0205 */
[----:B-1----:R-:W-:-:S03]  /*0090*/  IMAD R19, R19, UR5, R4 ;  /* 0x0000000513137c24 */ /* 0x002fc6000f8e0204 */
[----:B--2---:R-:W-:-:S04]  /*00a0*/  ISETP.GE.AND P0, PT, R0, R3, PT ;  /* 0x000000030000720c */ /* 0x004fc80003f06270 */
[----:B------:R-:W-:-:S13]  /*00b0*/  ISETP.GE.OR P0, PT, R19, R2, P0 ;  /* 0x000000021300720c */ /* 0x000fda0000706670 */
[----:B------:R-:W-:Y:S05]  /*00c0*/  @P0 EXIT ;  /* 0x000000000000094d */ /* 0x000fea0003800000 */
[----:B------:R-:W0:Y:S01]  /*00d0*/  LDC R2, c[0x0][0x3a0] ;  /* 0x0000e800ff027b82 */ /* 0x000e220000000800 */
[----:B------:R-:W1:Y:S01]  /*00e0*/  LDCU.64 UR4, c[0x0][0x358] ;  /* 0x00006b00ff0477ac */ /* 0x000e620008000a00 */
[----:B------:R-:W-:Y:S01]  /*00f0*/  HFMA2 R24, -RZ, RZ, 0, 0 ;  /* 0x00000000ff187431 */ /* 0x000fe200000001ff */
[----:B0-----:R-:W-:-:S13]  /*0100*/  ISETP.GE.AND P0, PT, R2, 0x1, PT ;  /* 0x000000010200780c */ /* 0x001fda0003f06270 */
[----:B-1----:R-:W-:Y:S05]  /*0110*/  @!P0 BRA `(.L_x_0) ;  /* 0x0000000400e08947 */ /* 0x002fea0003800000 */
[C---:B------:R-:W-:Y:S01]  /*0120*/  ISETP.GE.U32.AND P1, PT, R2.reuse, 0x8, PT ;  /* 0x000000080200780c */ /* 0x040fe20003f26070 */
[----:B------:R-:W-:Y:S01]  /*0130*/  IMAD R20, R19, R2, RZ ;  /* 0x0000000213147224 */ /* 0x000fe200078e02ff */
[----:B------:R-:W-:Y:S02]  /*0140*/  LOP3.LUT R27, R2, 0x7, RZ, 0xc0, !PT ;  /* 0x00000007021b7812 */ /* 0x000fe400078ec0ff */
[----:B------:R-:W-:Y:S02]  /*0150*/  MOV R24, RZ ;  /* 0x000000ff00187202 */ /* 0x000fe40000000f00 */
[----:B------:R-:W-:Y:S02]  /*0160*/  ISETP.NE.AND P0, PT, R27, RZ, PT ;  /* 0x000000ff1b00720c */ /* 0x000fe40003f05270 */
[----:B------:R-:W-:-:S05]  /*0170*/  MOV R21, RZ ;  /* 0x000000ff00157202 */ /* 0x000fca0000000f00 */
[----:B------:R-:W-:Y:S06]  /*0180*/  @!P1 BRA `(.L_x_1) ;  /* 0x0000000000c49947 */ /* 0x000fec0003800000 */
[----:B------:R-:W0:Y:S01]  /*0190*/  LDC.64 R4, c[0x0][0x380] ;  /* 0x0000e000ff047b82 */ /* 0x000e220000000a00 */
[----:B------:R-:W-:Y:S02]  /*01a0*/  LOP3.LUT R21, R2, 0x7ffffff8, RZ, 0xc0, !PT ;  /* 0x7ffffff802157812 */ /* 0x000fe400078ec0ff */
[----:B------:R-:W-:Y:S02]  /*01b0*/  MOV R24, RZ ;  /* 0x000000ff00187202 */ /* 0x000fe40000000f00 */
[----:B------:R-:W-:Y:S02]  /*01c0*/  MOV R18, R0 ;  /* 0x0000000000127202 */ /* 0x000fe40000000f00 */
[----:B------:R-:W-:Y:S01]  /*01d0*/  IADD3 R22, PT, PT, -R21, RZ, RZ ;  /* 0x000000ff15167210 */ /* 0x000fe20007ffe1ff */
[----:B0-----:R-:W-:-:S03]  /*01e0*/  IMAD.WIDE.U32 R4, R20, 0x4, R4 ;  /* 0x0000000414047825 */ /* 0x001fc600078e0004 */
[----:B------:R-:W-:-:S04]  /*01f0*/  IADD3 R6, P1, PT, R4, 0x10, RZ ;  /* 0x0000001004067810 */ /* 0x000fc80007f3e0ff */
[----:B------:R-:W-:-:S09]  /*0200*/  IADD3.X R7, PT, PT, RZ, R5, RZ, P1, !PT ;  /* 0x00000005ff077210 */ /* 0x000fd20000ffe4ff */
.L_x_2:
[----:B------:R-:W0:Y:S01]  /*0210*/  LDC.64 R16, c[0x0][0x388] ;  /* 0x0000e200ff107b82 */ /* 0x000e220000000a00 */
[----:B------:R-:W-:Y:S02]  /*0220*/  MOV R4, R6 ;  /* 0x0000000600047202 */ /* 0x000fe40000000f00 */
[----:B------:R-:W-:-:S05]  /*0230*/  MOV R5, R7 ;  /* 0x0000000700057202 */ /* 0x000fca0000000f00 */
[----:B------:R-:W2:Y:S04]  /*0240*/  LDG.E.CONSTANT R25, desc[UR4][R4.64+-0x10] ;  /* 0xfffff00404197981 */ /* 0x000ea8000c1e9900 */
[----:B------:R-:W3:Y:S04]  /*0250*/  LDG.E.CONSTANT R23, desc[UR4][R4.64+-0xc] ;  /* 0xfffff40404177981 */ /* 0x000ee8000c1e9900 */
[----:B------:R-:W4:Y:S04]  /*0260*/  LDG.E.CONSTANT R29, desc[UR4][R4.64+-0x8] ;  /* 0xfffff804041d7981 */ /* 0x000f28000c1e9900 */
[----:B------:R-:W5:Y:S01]  /*0270*/  LDG.E.CONSTANT R28, desc[UR4][R4.64+-0x4] ;  /* 0xfffffc04041c7981 */ /* 0x000f62000c1e9900 */
[----:B0-----:R-:W-:-:S05]  /*0280*/  IMAD.WIDE R16, R18, 0x4, R16 ;  /* 0x0000000412107825 */ /* 0x001fca00078e0210 */
[----:B------:R0:W2:Y:S01]  /*0290*/  LDG.E.CONSTANT R26, desc[UR4][R16.64] ;  /* 0x00000004101a7981 */ /* 0x0000a2000c1e9900 */
[----:B------:R-:W-:-:S04]  /*02a0*/  IMAD.WIDE R14, R3, 0x4, R16 ;  /* 0x00000004030e7825 */ /* 0x000fc800078e0210 */
[C---:B------:R-:W-:Y:S02]  /*02b0*/  IMAD.WIDE R6, R3.reuse, 0x4, R14 ;  /* 0x0000000403067825 */ /* 0x040fe400078e020e */
[----:B------:R-:W3:Y:S02]  /*02c0*/  LDG.E.CONSTANT R14, desc[UR4][R14.64] ;  /* 0x000000040e0e7981 */ /* 0x000ee4000c1e9900 */
[C---:B------:R-:W-:Y:S02]  /*02d0*/  IMAD.WIDE R10, R3.reuse, 0x4, R6 ;  /* 0x00000004030a7825 */ /* 0x040fe400078e0206 */
[----:B------:R-:W4:Y:S02]  /*02e0*/  LDG.E.CONSTANT R6, desc[UR4][R6.64] ;  /* 0x0000000406067981 */ /* 0x000f24000c1e9900 */
[C---:B------:R-:W-:Y:S02]  /*02f0*/  IMAD.WIDE R8, R3.reuse, 0x4, R10 ;  /* 0x0000000403087825 */ /* 0x040fe400078e020a */
[----:B------:R-:W5:Y:S02]  /*0300*/  LDG.E.CONSTANT R10, desc[UR4][R10.64] ;  /* 0x000000040a0a7981 */ /* 0x000f64000c1e9900 */
[----:B------:R-:W-:-:S02]  /*0310*/  IMAD.WIDE R12, R3, 0x4, R8 ;  /* 0x00000004030c7825 */ /* 0x000fc400078e0208 */
[----:B------:R-:W5:Y:S04]  /*0320*/  LDG.E.CONSTANT R7, desc[UR4][R4.64] ;  /* 0x0000000404077981 */ /* 0x000f68000c1e9900 */
[----:B------:R-:W5:Y:S01]  /*0330*/  LDG.E.CONSTANT R8, desc[UR4][R8.64] ;  /* 0x0000000408087981 */ /* 0x000f62000c1e9900 */
[----:B0-----:R-:W-:-:S03]  /*0340*/  IMAD.WIDE R16, R3, 0x4, R12 ;  /* 0x0000000403107825 */ /* 0x001fc600078e020c */
[----:B------:R-:W5:Y:S04]  /*0350*/  LDG.E.CONSTANT R12, desc[UR4][R12.64] ;  /* 0x000000040c0c7981 */ /* 0x000f68000c1e9900 */
[----:B------:R-:W5:Y:S04]  /*0360*/  LDG.E.CONSTANT R15, desc[UR4][R16.64] ;  /* 0x00000004100f7981 */ /* 0x000f68000c1e9900 */
[----:B------:R-:W5:Y:S04]  /*0370*/  LDG.E.CONSTANT R9, desc[UR4][R4.64+0x4] ;  /* 0x0000040404097981 */ /* 0x000f68000c1e9900 */
[----:B------:R-:W5:Y:S01]  /*0380*/  LDG.E.CONSTANT R11, desc[UR4][R4.64+0xc] ;  /* 0x00000c04040b7981 */ /* 0x000f62000c1e9900 */
[----:B--2---:R-:W-:Y:S01]  /*0390*/  FFMA R26, R25, R26, R24 ;  /* 0x0000001a191a7223 */ /* 0x004fe20000000018 */
[----:B------:R-:W-:-:S02]  /*03a0*/  IMAD.WIDE R24, R3, 0x4, R16 ;  /* 0x0000000403187825 */ /* 0x000fc400078e0210 */
[----:B------:R-:W2:Y:S04]  /*03b0*/  LDG.E.CONSTANT R16, desc[UR4][R4.64+0x8] ;  /* 0x0000080404107981 */ /* 0x000ea8000c1e9900 */
[----:B------:R-:W2:Y:S01]  /*03c0*/  LDG.E.CONSTANT R24, desc[UR4][R24.64] ;  /* 0x0000000418187981 */ /* 0x000ea2000c1e9900 */
[----:B---3--:R-:W-:Y:S01]  /*03d0*/  FFMA R14, R23, R14, R26 ;  /* 0x0000000e170e7223 */ /* 0x008fe2000000001a */
[----:B------:R-:W-:-:S03]  /*03e0*/  IADD3 R22, PT, PT, R22, 0x8, RZ ;  /* 0x0000000816167810 */ /* 0x000fc60007ffe0ff */
[----:B----4-:R-:W-:Y:S01]  /*03f0*/  FFMA R29, R29, R6, R14 ;  /* 0x000000061d1d7223 */ /* 0x010fe2000000000e */
[----:B------:R-:W-:-:S03]  /*0400*/  ISETP.NE.AND P1, PT, R22, RZ, PT ;  /* 0x000000ff1600720c */ /* 0x000fc60003f25270 */
[----:B-----5:R-:W-:Y:S01]  /*0410*/  FFMA R10, R28, R10, R29 ;  /* 0x0000000a1c0a7223 */ /* 0x020fe2000000001d */
[----:B------:R-:W-:-:S03]  /*0420*/  IADD3 R6, P2, PT, R4, 0x20, RZ ;  /* 0x0000002004067810 */ /* 0x000fc60007f5e0ff */
[----:B------:R-:W-:Y:S01]  /*0430*/  FFMA R8, R7, R8, R10 ;  /* 0x0000000807087223 */ /* 0x000fe2000000000a */
[----:B------:R-:W-:Y:S02]  /*0440*/  IADD3.X R7, PT, PT, RZ, R5, RZ, P2, !PT ;  /* 0x00000005ff077210 */ /* 0x000fe400017fe4ff */
[----:B------:R-:W-:Y:S01]  /*0450*/  LEA R18, R3, R18, 0x3 ;  /* 0x0000001203127211 */ /* 0x000fe200078e18ff */
[----:B------:R-:W-:-:S04]  /*0460*/  FFMA R9, R9, R12, R8 ;  /* 0x0000000c09097223 */ /* 0x000fc80000000008 */
[----:B--2---:R-:W-:-:S04]  /*0470*/  FFMA R16, R16, R15, R9 ;  /* 0x0000000f10107223 */ /* 0x004fc80000000009 */
[----:B------:R-:W-:Y:S01]  /*0480*/  FFMA R24, R11, R24, R16 ;  /* 0x000000180b187223 */ /* 0x000fe20000000010 */
[----:B------:R-:W-:Y:S06]  /*0490*/  @P1 BRA `(.L_x_2) ;  /* 0xfffffffc005c1947 */ /* 0x000fec000383ffff */
.L_x_1:
[----:B------:R-:W-:Y:S05]  /*04a0*/  @!P0 BRA `(.L_x_0) ;  /* 0x0000000000fc8947 */ /* 0x000fea0003800000 */
[----:B------:R-:W-:Y:S02]  /*04b0*/  ISETP.GE.U32.AND P1, PT, R27, 0x4, PT ;  /* 0x000000041b00780c */ /* 0x000fe40003f26070 */
[----:B------:R-:W-:-:S04]  /*04c0*/  LOP3.LUT R16, R2, 0x3, RZ, 0xc0, !PT ;  /* 0x0000000302107812 */ /* 0x000fc800078ec0ff */
[----:B------:R-:W-:-:S07]  /*04d0*/  ISETP.NE.AND P0, PT, R16, RZ, PT ;  /* 0x000000ff1000720c */ /* 0x000fce0003f05270 */
[----:B------:R-:W-:Y:S06]  /*04e0*/  @!P1 BRA `(.L_x_3) ;  /* 0x00000000006c9947 */ /* 0x000fec0003800000 */
[----:B------:R-:W0:Y:S01]  /*04f0*/  LDC.64 R6, c[0x0][0x388] ;  /* 0x0000e200ff067b82 */ /* 0x000e220000000a00 */
[----:B------:R-:W1:Y:S01]  /*0500*/  LDCU.64 UR6, c[0x0][0x380] ;  /* 0x00007000ff0677ac */ /* 0x000e620008000a00 */
[----:B------:R-:W-:Y:S01]  /*0510*/  IMAD R9, R21, R3, R0 ;  /* 0x0000000315097224 */ /* 0x000fe200078e0200 */
[CC--:B------:R-:W-:Y:S02]  /*0520*/  IADD3 R5, PT, PT, R20.reuse, R21.reuse, RZ ;  /* 0x0000001514057210 */ /* 0x0c0fe40007ffe0ff */
[----:B------:R-:W-:-:S03]  /*0530*/  IADD3 R10, P1, PT, R20, R21, RZ ;  /* 0x00000015140a7210 */ /* 0x000fc60007f3e0ff */
[----:B------:R-:W2:Y:S01]  /*0540*/  LDC.64 R14, c[0x0][0x380] ;  /* 0x0000e000ff0e7b82 */ /* 0x000ea20000000a00 */
[----:B0-----:R-:W-:-:S04]  /*0550*/  IMAD.WIDE R6, R9, 0x4, R6 ;  /* 0x0000000409067825 */ /* 0x001fc800078e0206 */
[----:B------:R-:W-:Y:S02]  /*0560*/  IMAD.WIDE R8, R3, 0x4, R6 ;  /* 0x0000000403087825 */ /* 0x000fe400078e0206 */
[----:B------:R-:W3:Y:S02]  /*0570*/  LDG.E.CONSTANT R6, desc[UR4][R6.64] ;  /* 0x0000000406067981 */ /* 0x000ee4000c1e9900 */
[----:B--2---:R-:W-:Y:S01]  /*0580*/  IMAD.WIDE.U32 R14, R5, 0x4, R14 ;  /* 0x00000004050e7825 */ /* 0x004fe200078e000e */
[----:B------:R-:W-:Y:S02]  /*0590*/  IADD3.X R5, PT, PT, RZ, RZ, RZ, P1, !PT ;  /* 0x000000ffff057210 */ /* 0x000fe40000ffe4ff */
[----:B-1----:R-:W-:-:S03]  /*05a0*/  LEA R4, P1, R10, UR6, 0x2 ;  /* 0x000000060a047c11 */ /* 0x002fc6000f8210ff */
[----:B------:R-:W3:Y:S01]  /*05b0*/  LDG.E.CONSTANT R15, desc[UR4][R14.64] ;  /* 0x000000040e0f7981 */ /* 0x000ee2000c1e9900 */
[----:B------:R-:W-:Y:S01]  /*05c0*/  LEA.HI.X R5, R10, UR7, R5, 0x2, P1 ;  /* 0x000000070a057c11 */ /* 0x000fe200088f1405 */
[C---:B------:R-:W-:Y:S02]  /*05d0*/  IMAD.WIDE R10, R3.reuse, 0x4, R8 ;  /* 0x00000004030a7825 */ /* 0x040fe400078e0208 */
[----:B------:R-:W2:Y:S04]  /*05e0*/  LDG.E.CONSTANT R8, desc[UR4][R8.64] ;  /* 0x0000000408087981 */ /* 0x000ea8000c1e9900 */
[----:B------:R-:W2:Y:S01]  /*05f0*/  LDG.E.CONSTANT R17, desc[UR4][R4.64+0x4] ;  /* 0x0000040404117981 */ /* 0x000ea2000c1e9900 */
[----:B------:R-:W-:-:S03]  /*0600*/  IMAD.WIDE R12, R3, 0x4, R10 ;  /* 0x00000004030c7825 */ /* 0x000fc600078e020a */
[----:B------:R-:W4:Y:S04]  /*0610*/  LDG.E.CONSTANT R22, desc[UR4][R10.64] ;  /* 0x000000040a167981 */ /* 0x000f28000c1e9900 */
[----:B------:R-:W4:Y:S04]  /*0620*/  LDG.E.CONSTANT R18, desc[UR4][R4.64+0x8] ;  /* 0x0000080404127981 */ /* 0x000f28000c1e9900 */
[----:B------:R-:W5:Y:S04]  /*0630*/  LDG.E.CONSTANT R26, desc[UR4][R4.64+0xc] ;  /* 0x00000c04041a7981 */ /* 0x000f68000c1e9900 */
[----:B------:R-:W5:Y:S01]  /*0640*/  LDG.E.CONSTANT R12, desc[UR4][R12.64] ;  /* 0x000000040c0c7981 */ /* 0x000f62000c1e9900 */
[----:B------:R-:W-:Y:S01]  /*0650*/  IADD3 R21, PT, PT, R21, 0x4, RZ ;  /* 0x0000000415157810 */ /* 0x000fe20007ffe0ff */
[----:B---3--:R-:W-:-:S04]  /*0660*/  FFMA R24, R15, R6, R24 ;  /* 0x000000060f187223 */ /* 0x008fc80000000018 */
[----:B--2---:R-:W-:-:S04]  /*0670*/  FFMA R17, R17, R8, R24 ;  /* 0x0000000811117223 */ /* 0x004fc80000000018 */
[----:B----4-:R-:W-:-:S04]  /*0680*/  FFMA R17, R18, R22, R17 ;  /* 0x0000001612117223 */ /* 0x010fc80000000011 */
[----:B-----5:R-:W-:-:S07]  /*0690*/  FFMA R24, R26, R12, R17 ;  /* 0x0000000c1a187223 */ /* 0x020fce0000000011 */
.L_x_3:
[----:B------:R-:W-:Y:S05]  /*06a0*/  @!P0 BRA `(.L_x_0) ;  /* 0x00000000007c8947 */ /* 0x000fea0003800000 */
[----:B------:R-:W-:Y:S01]  /*06b0*/  ISETP.NE.AND P1, PT, R16, 0x1, PT ;  /* 0x000000011000780c */ /* 0x000fe20003f25270 */
[----:B------:R-:W0:Y:S01]  /*06c0*/  LDC.64 R12, c[0x0][0x380] ;  /* 0x0000e000ff0c7b82 */ /* 0x000e220000000a00 */
[----:B------:R-:W-:-:S04]  /*06d0*/  LOP3.LUT R2, R2, 0x1, RZ, 0xc0, !PT ;  /* 0x0000000102027812 */ /* 0x000fc800078ec0ff */
[----:B------:R-:W-:-:S03]  /*06e0*/  ISETP.NE.U32.AND P0, PT, R2, 0x1, PT ;  /* 0x000000010200780c */ /* 0x000fc60003f05070 */
[----:B------:R-:W1:Y:S04]  /*06f0*/  LDC.64 R10, c[0x0][0x388] ;  /* 0x0000e200ff0a7b82 */ /* 0x000e680000000a00 */
[CC--:B------:R-:W-:Y:S02]  /*0700*/  @P1 IADD3 R15, PT, PT, R20.reuse, R21.reuse, RZ ;  /* 0x00000015140f1210 */ /* 0x0c0fe40007ffe0ff */
[----:B------:R-:W-:Y:S02]  /*0710*/  @P1 IADD3 R2, P2, PT, R20, R21, RZ ;  /* 0x0000001514021210 */ /* 0x000fe40007f5e0ff */
[----:B------:R-:W2:Y:S02]  /*0720*/  @P1 LDC.64 R4, c[0x0][0x380] ;  /* 0x0000e000ff041b82 */ /* 0x000ea40000000a00 */
[----:B------:R-:W-:-:S06]  /*0730*/  @P1 IADD3.X R14, PT, PT, RZ, RZ, RZ, P2, !PT ;  /* 0x000000ffff0e1210 */ /* 0x000fcc00017fe4ff */
[----:B------:R-:W3:Y:S01]  /*0740*/  LDC.64 R6, c[0x0][0x380] ;  /* 0x0000e000ff067b82 */ /* 0x000ee20000000a00 */
[----:B0-----:R-:W-:-:S04]  /*0750*/  @P1 IMAD.WIDE.U32 R12, R15, 0x4, R12 ;  /* 0x000000040f0c1825 */ /* 0x001fc800078e000c */
[C---:B------:R-:W-:Y:S01]  /*0760*/  @P1 IMAD R15, R21.reuse, R3, R0 ;  /* 0x00000003150f1224 */ /* 0x040fe200078e0200 */
[----:B------:R-:W-:Y:S01]  /*0770*/  @P1 IADD3 R21, PT, PT, R21, 0x2, RZ ;  /* 0x0000000215151810 */ /* 0x000fe20007ffe0ff */
[----:B------:R-:W4:Y:S01]  /*0780*/  @P1 LDG.E.CONSTANT R13, desc[UR4][R12.64] ;  /* 0x000000040c0d1981 */ /* 0x000f22000c1e9900 */
[----:B------:R-:W0:Y:S01]  /*0790*/  LDC.64 R8, c[0x0][0x388] ;  /* 0x0000e200ff087b82 */ /* 0x000e220000000a00 */
[----:B-1----:R-:W-:Y:S01]  /*07a0*/  @P1 IMAD.WIDE R10, R15, 0x4, R10 ;  /* 0x000000040f0a1825 */ /* 0x002fe200078e020a */
[----:B------:R-:W-:Y:S02]  /*07b0*/  @!P0 IADD3 R17, PT, PT, R20, R21, RZ ;  /* 0x0000001514118210 */ /* 0x000fe40007ffe0ff */
[----:B--2---:R-:W-:Y:S01]  /*07c0*/  @P1 LEA R4, P2, R2, R4, 0x2 ;  /* 0x0000000402041211 */ /* 0x004fe200078410ff */
[----:B------:R-:W-:-:S03]  /*07d0*/  @!P0 IMAD R21, R21, R3, R0 ;  /* 0x0000000315158224 */ /* 0x000fc600078e0200 */
[----:B------:R-:W-:Y:S01]  /*07e0*/  @P1 LEA.HI.X R5, R2, R5, R14, 0x2, P2 ;  /* 0x0000000502051211 */ /* 0x000fe200010f140e */
[----:B------:R-:W-:Y:S01]  /*07f0*/  @P1 IMAD.WIDE R14, R3, 0x4, R10 ;  /* 0x00000004030e1825 */ /* 0x000fe200078e020a */
[----:B------:R-:W4:Y:S03]  /*0800*/  @P1 LDG.E.CONSTANT R2, desc[UR4][R10.64] ;  /* 0x000000040a021981 */ /* 0x000f26000c1e9900 */
[----:B---3--:R-:W-:Y:S01]  /*0810*/  @!P0 IMAD.WIDE.U32 R6, R17, 0x4, R6 ;  /* 0x0000000411068825 */ /* 0x008fe200078e0006 */
[----:B------:R-:W2:Y:S04]  /*0820*/  @P1 LDG.E.CONSTANT R5, desc[UR4][R4.64+0x4] ;  /* 0x0000040404051981 */ /* 0x000ea8000c1e9900 */
[----:B------:R-:W2:Y:S01]  /*0830*/  @P1 LDG.E.CONSTANT R14, desc[UR4][R14.64] ;  /* 0x000000040e0e1981 */ /* 0x000ea2000c1e9900 */
[----:B0-----:R-:W-:-:S03]  /*0840*/  @!P0 IMAD.WIDE R8, R21, 0x4, R8 ;  /* 0x0000000415088825 */ /* 0x001fc600078e0208 */
[----:B------:R-:W3:Y:S04]  /*0850*/  @!P0 LDG.E.CONSTANT R7, desc[UR4][R6.64] ;  /* 0x0000000406078981 */ /* 0x000ee8000c1e9900 */
[----:B------:R-:W3:Y:S01]  /*0860*/  @!P0 LDG.E.CONSTANT R8, desc[UR4][R8.64] ;  /* 0x0000000408088981 */ /* 0x000ee2000c1e9900 */
[----:B----4-:R-:W-:-:S04]  /*0870*/  @P1 FFMA R2, R13, R2, R24 ;  /* 0x000000020d021223 */ /* 0x010fc80000000018 */
[----:B--2---:R-:W-:-:S04]  /*0880*/  @P1 FFMA R24, R5, R14, R2 ;  /* 0x0000000e05181223 */ /* 0x004fc80000000002 */
[----:B---3--:R-:W-:-:S07]  /*0890*/  @!P0 FFMA R24, R7, R8, R24 ;  /* 0x0000000807188223 */ /* 0x008fce0000000018 */
.L_x_0:
[----:B------:R-:W0:Y:S01]  /*08a0*/  LDC.64 R4, c[0x0][0x390] ;  /* 0x0000e400ff047b82 */ /* 0x000e220000000a00 */
[----:B------:R-:W-:-:S04]  /*08b0*/  IMAD R3, R19, R3, R0 ;  /* 0x0000000313037224 */ /* 0x000fc800078e0200 */
[----:B0-----:R-:W-:-:S05]  /*08c0*/  IMAD.WIDE R2, R3, 0x4, R4 ;  /* 0x0000000403027825 */ /* 0x001fca00078e0204 */
[----:B------:R-:W-:Y:S01]  /*08d0*/  STG.E desc[UR4][R2.64], R24 ;  /* 0x0000001802007986 */ /* 0x000fe2000c101904 */
[----:B------:R-:W-:Y:S05]  /*08e0*/  EXIT ;  /* 0x000000000000794d */ /* 0x000fea0003800000 */
.L_x_4:
[----:B------:R-:W-:-:S00]  /*08f0*/  BRA `(.L_x_4) ;  /* 0xfffffffc00fc7947 */ /* 0x000fc0000383ffff */
[----:B------:R-:W-:-:S00]  /*0900*/  NOP ;  /* 0x0000000000007918 */ /* 0x000fc00000000000 */
[----:B------:R-:W-:-:S00]  /*0910*/  NOP ;  /* 0x0000000000007918 */ /* 0x000fc00000000000 */
[----:B------:R-:W-:-:S00]  /*0920*/  NOP ;  /* 0x0000000000007918 */ /* 0x000fc00000000000 */
[----:B------:R-:W-:-:S00]  /*0930*/  NOP ;  /* 0x0000000000007918 */ /* 0x000fc00000000000 */
[----:B------:R-:W-:-:S00]  /*0940*/  NOP ;  /* 0x0000000000007918 */ /* 0x000fc00000000000 */
[----:B------:R-:W-:-:S00]  /*0950*/  NOP ;  /* 0x0000000000007918 */ /* 0x000fc00000000000 */
[----:B------:R-:W-:-:S00]  /*0960*/  NOP ;  /* 0x0000000000007918 */ /* 0x000fc00000000000 */
[----:B------:R-:W-:-:S00]  /*0970*/  NOP ;  /* 0x0000000000007918 */ /* 0x000fc00000000000 */
.L_x_5:


//--------------------- .nv.shared.reserved.0     --------------------------
	.section	.nv.shared.reserved.0,"aw",@nobits
	.weak		__nv_reservedSMEM_offset_0_alias
	.size		__nv_reservedSMEM_offset_0_alias, 0, 64
	.other		__nv_reservedSMEM_offset_0_alias,@"STO_CUDA_RESERVED_SHARED STV_DEFAULT"
__nv_reservedSMEM_offset_0_alias:
	.zero		0
	.zero		64


//--------------------- .nv.constant0._Z10gemm_naivePKfS0_Pfiii --------------------------
	.section	.nv.constant0._Z10gemm_naivePKfS0_Pfiii,"a",@progbits
	.sectionflags	@""
	.align	4
.nv.constant0._Z10gemm_naivePKfS0_Pfiii:
	.zero		932


//--------------------- SYMBOLS --------------------------

	.type		.nv.reservedSmem.offset0,@object
	.size		.nv.reservedSmem.offset0,0x4
